//
// Generated by NVIDIA NVVM Compiler
//
// Compiler Build ID: CL-36424714
// Cuda compilation tools, release 13.0, V13.0.88
// Based on NVVM 20.0.0
//

.version 9.0
.target sm_100
.address_size 64

	// .globl	_Z10invertHalfPhii

.visible .entry _Z10invertHalfPhii(
	.param .u64 .ptr .align 1 _Z10invertHalfPhii_param_0,
	.param .u32 _Z10invertHalfPhii_param_1,
	.param .u32 _Z10invertHalfPhii_param_2
)
{
	.reg .pred 	%p<4>;
	.reg .b16 	%rs<7>;
	.reg .b32 	%r<18>;
	.reg .b64 	%rd<5>;

	ld.param.u64 	%rd1, [_Z10invertHalfPhii_param_0];
	ld.param.u32 	%r3, [_Z10invertHalfPhii_param_1];
	ld.param.u32 	%r4, [_Z10invertHalfPhii_param_2];
	mov.u32 	%r6, %ctaid.x;
	mov.u32 	%r7, %ntid.x;
	mov.u32 	%r8, %tid.x;
	mad.lo.s32 	%r1, %r6, %r7, %r8;
	mov.u32 	%r9, %ctaid.y;
	mov.u32 	%r10, %ntid.y;
	mov.u32 	%r11, %tid.y;
	mad.lo.s32 	%r12, %r9, %r10, %r11;
	shr.u32 	%r13, %r3, 31;
	add.s32 	%r14, %r3, %r13;
	shr.s32 	%r15, %r14, 1;
	setp.ge.s32 	%p1, %r1, %r15;
	setp.ge.s32 	%p2, %r12, %r4;
	or.pred  	%p3, %p1, %p2;
	@%p3 bra 	$L__BB0_2;
	cvta.to.global.u64 	%rd2, %rd1;
	mad.lo.s32 	%r16, %r3, %r12, %r1;
	mul.lo.s32 	%r17, %r16, 3;
	cvt.s64.s32 	%rd3, %r17;
	add.s64 	%rd4, %rd2, %rd3;
	ld.global.u8 	%rs1, [%rd4];
	not.b16 	%rs2, %rs1;
	st.global.u8 	[%rd4], %rs2;
	ld.global.u8 	%rs3, [%rd4+1];
	not.b16 	%rs4, %rs3;
	st.global.u8 	[%rd4+1], %rs4;
	ld.global.u8 	%rs5, [%rd4+2];
	not.b16 	%rs6, %rs5;
	st.global.u8 	[%rd4+2], %rs6;
$L__BB0_2:
	ret;

}


// ===== COMPILED SASS (sm_100) =====

	.target	sm_100

	.elftype	@"ET_EXEC"


//--------------------- .note.nv.tkinfo           --------------------------
	.section	.note.nv.tkinfo,"",@"SHT_NOTE"
	.sectionflags	@"SHF_NOTE_NV_TKINFO"
	.tkinfo
        /*0018*/ 	.word	0x00000002
        /*0030*/ 	.string	""
        /*0030*/ 	.string	"ptxas"
        /*0030*/ 	.string	"Cuda compilation tools, release 13.0, V13.0.88"
        /*0030*/ 	.string	"Build cuda_13.0.r13.0/compiler.36424714_0"
        /*0030*/ 	.string	"-arch sm_100 -m 64 "



//--------------------- .note.nv.cuinfo           --------------------------
	.section	.note.nv.cuinfo,"",@"SHT_NOTE"
	.sectionflags	@"SHF_NOTE_NV_CUINFO"
        /*0018*/ 	.short	0x0002
        /*001a*/ 	.short	0x0064
        /*001c*/ 	.short	0x0082
	.zero		2


//--------------------- .nv.info                  --------------------------
	.section	.nv.info,"",@"SHT_CUDA_INFO"
	.align	4


	//----- nvinfo : EIATTR_REGCOUNT
	.align		4
        /*0000*/ 	.byte	0x04, 0x2f
        /*0002*/ 	.short	(.L_1 - .L_0)
	.align		4
.L_0:
        /*0004*/ 	.word	index@(_Z10invertHalfPhii)
        /*0008*/ 	.word	0x0000000c


	//----- nvinfo : EIATTR_FRAME_SIZE
	.align		4
.L_1:
        /*000c*/ 	.byte	0x04, 0x11
        /*000e*/ 	.short	(.L_3 - .L_2)
	.align		4
.L_2:
        /*0010*/ 	.word	index@(_Z10invertHalfPhii)
        /*0014*/ 	.word	0x00000000


	//----- nvinfo : EIATTR_MIN_STACK_SIZE
	.align		4
.L_3:
        /*0018*/ 	.byte	0x04, 0x12
        /*001a*/ 	.short	(.L_5 - .L_4)
	.align		4
.L_4:
        /*001c*/ 	.word	index@(_Z10invertHalfPhii)
        /*0020*/ 	.word	0x00000000
.L_5:


//--------------------- .nv.compat                --------------------------
	.section	.nv.compat,"",@"SHT_CUDA_COMPAT_INFO"
	.align	4
        /*0000*/ 	.byte	0x02, 0x09, 0x00, 0x00, 0x02, 0x02, 0x01, 0x00, 0x02, 0x05, 0x05, 0x00, 0x03, 0x07, 0x01, 0x01
        /*0010*/ 	.byte	0x02, 0x03, 0x00, 0x00, 0x02, 0x06, 0x01, 0x00, 0x04, 0x0b, 0x08, 0x00, 0x09, 0x00, 0x00, 0x00
        /*0020*/ 	.byte	0x00, 0x00, 0x00, 0x00


//--------------------- .nv.info._Z10invertHalfPhii --------------------------
	.section	.nv.info._Z10invertHalfPhii,"",@"SHT_CUDA_INFO"
	.sectionflags	@""
	.align	4


	//----- nvinfo : EIATTR_CUDA_API_VERSION
	.align		4
        /*0000*/ 	.byte	0x04, 0x37
        /*0002*/ 	.short	(.L_7 - .L_6)
.L_6:
        /*0004*/ 	.word	0x00000082


	//----- nvinfo : EIATTR_KPARAM_INFO
	.align		4
.L_7:
        /*0008*/ 	.byte	0x04, 0x17
        /*000a*/ 	.short	(.L_9 - .L_8)
.L_8:
        /*000c*/ 	.word	0x00000000
        /*0010*/ 	.short	0x0002
        /*0012*/ 	.short	0x000c
        /*0014*/ 	.byte	0x00, 0xf0, 0x11, 0x00


	//----- nvinfo : EIATTR_KPARAM_INFO
	.align		4
.L_9:
        /*0018*/ 	.byte	0x04, 0x17
        /*001a*/ 	.short	(.L_11 - .L_10)
.L_10:
        /*001c*/ 	.word	0x00000000
        /*0020*/ 	.short	0x0001
        /*0022*/ 	.short	0x0008
        /*0024*/ 	.byte	0x00, 0xf0, 0x11, 0x00


	//----- nvinfo : EIATTR_KPARAM_INFO
	.align		4
.L_11:
        /*0028*/ 	.byte	0x04, 0x17
        /*002a*/ 	.short	(.L_13 - .L_12)
.L_12:
        /*002c*/ 	.word	0x00000000
        /*0030*/ 	.short	0x0000
        /*0032*/ 	.short	0x0000
        /*0034*/ 	.byte	0x00, 0xf5, 0x21, 0x00


	//----- nvinfo : EIATTR_SPARSE_MMA_MASK
	.align		4
.L_13:
        /*0038*/ 	.byte	0x03, 0x50
        /*003a*/ 	.short	0x0000


	//----- nvinfo : EIATTR_MAXREG_COUNT
	.align		4
        /*003c*/ 	.byte	0x03, 0x1b
        /*003e*/ 	.short	0x00ff


	//----- nvinfo : EIATTR_MERCURY_ISA_VERSION
	.align		4
        /*0040*/ 	.byte	0x03, 0x5f
        /*0042*/ 	.short	0x0101


	//----- nvinfo : EIATTR_VRC_CTA_INIT_COUNT
	.align		4
        /*0044*/ 	.byte	0x02, 0x4a
	.zero		1
	.zero		1


	//----- nvinfo : EIATTR_EXIT_INSTR_OFFSETS
	.align		4
        /*0048*/ 	.byte	0x04, 0x1c
        /*004a*/ 	.short	(.L_15 - .L_14)


	//   ....[0]....
.L_14:
        /*004c*/ 	.word	0x000000e0


	//   ....[1]....
        /*0050*/ 	.word	0x000001e0


	//----- nvinfo : EIATTR_CBANK_PARAM_SIZE
	.align		4
.L_15:
        /*0054*/ 	.byte	0x03, 0x19
        /*0056*/ 	.short	0x0010


	//----- nvinfo : EIATTR_PARAM_CBANK
	.align		4
        /*0058*/ 	.byte	0x04, 0x0a
        /*005a*/ 	.short	(.L_17 - .L_16)
	.align		4
.L_16:
        /*005c*/ 	.word	index@(.nv.constant0._Z10invertHalfPhii)
        /*0060*/ 	.short	0x0380
        /*0062*/ 	.short	0x0010


	//----- nvinfo : EIATTR_SW_WAR
	.align		4
.L_17:
        /*0064*/ 	.byte	0x04, 0x36
        /*0066*/ 	.short	(.L_19 - .L_18)
.L_18:
        /*0068*/ 	.word	0x00000008
.L_19:


//--------------------- .nv.callgraph             --------------------------
	.section	.nv.callgraph,"",@"SHT_CUDA_CALLGRAPH"
	.align	4
	.sectionentsize	8
	.align		4
        /*0000*/ 	.word	0x00000000
	.align		4
        /*0004*/ 	.word	0xffffffff
	.align		4
        /*0008*/ 	.word	0x00000000
	.align		4
        /*000c*/ 	.word	0xfffffffe
	.align		4
        /*0010*/ 	.word	0x00000000
	.align		4
        /*0014*/ 	.word	0xfffffffd
	.align		4
        /*0018*/ 	.word	0x00000000
	.align		4
        /*001c*/ 	.word	0xfffffffc


//--------------------- .text._Z10invertHalfPhii  --------------------------
	.section	.text._Z10invertHalfPhii,"ax",@progbits
	.align	128
        .global         _Z10invertHalfPhii
        .type           _Z10invertHalfPhii,@function
        .size           _Z10invertHalfPhii,(.L_x_1 - _Z10invertHalfPhii)
        .other          _Z10invertHalfPhii,@"STO_CUDA_ENTRY STV_DEFAULT"
_Z10invertHalfPhii:
.text._Z10invertHalfPhii:
[----:B------:R-:W-:Y:S01]  /*0000*/  LDC R1, c[0x0][0x37c] ;  /* 0x0000df00ff017b82 */ /* 0x000fe20000000800 */
[----:B------:R-:W0:Y:S07]  /*0010*/  S2R R2, SR_TID.Y ;  /* 0x0000000000027919 */ /* 0x000e2e0000002200 */
[----:B------:R-:W1:Y:S01]  /*0020*/  LDC R0, c[0x0][0x360] ;  /* 0x0000d800ff007b82 */ /* 0x000e620000000800 */
[----:B------:R-:W2:Y:S01]  /*0030*/  LDCU.64 UR8, c[0x0][0x388] ;  /* 0x00007100ff0877ac */ /* 0x000ea20008000a00 */
[----:B------:R-:W1:Y:S06]  /*0040*/  S2R R5, SR_TID.X ;  /* 0x0000000000057919 */ /* 0x000e6c0000002100 */
[----:B------:R-:W0:Y:S08]  /*0050*/  S2UR UR6, SR_CTAID.Y ;  /* 0x00000000000679c3 */ /* 0x000e300000002600 */
[----:B------:R-:W0:Y:S01]  /*0060*/  LDC R3, c[0x0][0x364] ;  /* 0x0000d900ff037b82 */ /* 0x000e220000000800 */
[----:B--2---:R-:W-:-:S04]  /*0070*/  ULEA.HI UR4, UR8, UR8, URZ, 0x1 ;  /* 0x0000000808047291 */ /* 0x004fc8000f8f08ff */
[----:B------:R-:W-:-:S03]  /*0080*/  USHF.R.S32.HI UR4, URZ, 0x1, UR4 ;  /* 0x00000001ff047899 */ /* 0x000fc60008011404 */
[----:B------:R-:W1:Y:S01]  /*0090*/  S2UR UR5, SR_CTAID.X ;  /* 0x00000000000579c3 */ /* 0x000e620000002500 */
[----:B0-----:R-:W-:-:S05]  /*00a0*/  IMAD R3, R3, UR6, R2 ;  /* 0x0000000603037c24 */ /* 0x001fca000f8e0202 */
[----:B------:R-:W-:Y:S01]  /*00b0*/  ISETP.GE.AND P0, PT, R3, UR9, PT ;  /* 0x0000000903007c0c */ /* 0x000fe2000bf06270 */
[----:B-1----:R-:W-:-:S05]  /*00c0*/  IMAD R0, R0, UR5, R5 ;  /* 0x0000000500007c24 */ /* 0x002fca000f8e0205 */
[----:B------:R-:W-:-:S13]  /*00d0*/  ISETP.GE.OR P0, PT, R0, UR4, P0 ;  /* 0x0000000400007c0c */ /* 0x000fda0008706670 */
[----:B------:R-:W-:Y:S05]  /*00e0*/  @P0 EXIT ;  /* 0x000000000000094d */ /* 0x000fea0003800000 */
[----:B------:R-:W0:Y:S01]  /*00f0*/  LDCU.64 UR6, c[0x0][0x380] ;  /* 0x00007000ff0677ac */ /* 0x000e220008000a00 */
[----:B------:R-:W-:Y:S01]  /*0100*/  IMAD R0, R3, UR8, R0 ;  /* 0x0000000803007c24 */ /* 0x000fe2000f8e0200 */
[----:B------:R-:W1:Y:S03]  /*0110*/  LDCU.64 UR4, c[0x0][0x358] ;  /* 0x00006b00ff0477ac */ /* 0x000e660008000a00 */
[----:B------:R-:W-:-:S05]  /*0120*/  IMAD R0, R0, 0x3, RZ ;  /* 0x0000000300007824 */ /* 0x000fca00078e02ff */
[----:B0-----:R-:W-:-:S04]  /*0130*/  IADD3 R2, P0, PT, R0, UR6, RZ ;  /* 0x0000000600027c10 */ /* 0x001fc8000ff1e0ff */
[----:B------:R-:W-:-:S05]  /*0140*/  LEA.HI.X.SX32 R3, R0, UR7, 0x1, P0 ;  /* 0x0000000700037c11 */ /* 0x000fca00080f0eff */
[----:B-1----:R-:W2:Y:S04]  /*0150*/  LDG.E.U8 R0, desc[UR4][R2.64] ;  /* 0x0000000402007981 */ /* 0x002ea8000c1e1100 */
[----:B------:R-:W3:Y:S04]  /*0160*/  LDG.E.U8 R4, desc[UR4][R2.64+0x1] ;  /* 0x0000010402047981 */ /* 0x000ee8000c1e1100 */
[----:B------:R-:W4:Y:S01]  /*0170*/  LDG.E.U8 R6, desc[UR4][R2.64+0x2] ;  /* 0x0000020402067981 */ /* 0x000f22000c1e1100 */
[----:B--2---:R-:W-:Y:S02]  /*0180*/  LOP3.LUT R5, RZ, R0, RZ, 0x33, !PT ;  /* 0x00000000ff057212 */ /* 0x004fe400078e33ff */
[----:B---3--:R-:W-:-:S03]  /*0190*/  LOP3.LUT R7, RZ, R4, RZ, 0x33, !PT ;  /* 0x00000004ff077212 */ /* 0x008fc600078e33ff */
[----:B------:R-:W-:Y:S01]  /*01a0*/  STG.E.U8 desc[UR4][R2.64], R5 ;  /* 0x0000000502007986 */ /* 0x000fe2000c101104 */
[----:B----4-:R-:W-:-:S03]  /*01b0*/  LOP3.LUT R9, RZ, R6, RZ, 0x33, !PT ;  /* 0x00000006ff097212 */ /* 0x010fc600078e33ff */
[----:B------:R-:W-:Y:S04]  /*01c0*/  STG.E.U8 desc[UR4][R2.64+0x1], R7 ;  /* 0x0000010702007986 */ /* 0x000fe8000c101104 */
[----:B------:R-:W-:Y:S01]  /*01d0*/  STG.E.U8 desc[UR4][R2.64+0x2], R9 ;  /* 0x0000020902007986 */ /* 0x000fe2000c101104 */
[----:B------:R-:W-:Y:S05]  /*01e0*/  EXIT ;  /* 0x000000000000794d */ /* 0x000fea0003800000 */
.L_x_0:
[----:B------:R-:W-:-:S00]  /*01f0*/  BRA `(.L_x_0) ;  /* 0xfffffffc00fc7947 */ /* 0x000fc0000383ffff */
[----:B------:R-:W-:-:S00]  /*0200*/  NOP ;  /* 0x0000000000007918 */ /* 0x000fc00000000000 */
[----:B------:R-:W-:-:S00]  /*0210*/  NOP ;  /* 0x0000000000007918 */ /* 0x000fc00000000000 */
[----:B------:R-:W-:-:S00]  /*0220*/  NOP ;  /* 0x0000000000007918 */ /* 0x000fc00000000000 */
[----:B------:R-:W-:-:S00]  /*0230*/  NOP ;  /* 0x0000000000007918 */ /* 0x000fc00000000000 */
[----:B------:R-:W-:-:S00]  /*0240*/  NOP ;  /* 0x0000000000007918 */ /* 0x000fc00000000000 */
[----:B------:R-:W-:-:S00]  /*0250*/  NOP ;  /* 0x0000000000007918 */ /* 0x000fc00000000000 */
[----:B------:R-:W-:-:S00]  /*0260*/  NOP ;  /* 0x0000000000007918 */ /* 0x000fc00000000000 */
[----:B------:R-:W-:-:S00]  /*0270*/  NOP ;  /* 0x0000000000007918 */ /* 0x000fc00000000000 */
.L_x_1:


//--------------------- .nv.shared.reserved.0     --------------------------
	.section	.nv.shared.reserved.0,"aw",@nobits
	.weak		__nv_reservedSMEM_offset_0_alias
	.size		__nv_reservedSMEM_offset_0_alias, 0, 64
	.other		__nv_reservedSMEM_offset_0_alias,@"STO_CUDA_RESERVED_SHARED STV_DEFAULT"
__nv_reservedSMEM_offset_0_alias:
	.zero		0
	.zero		64


//--------------------- .nv.constant0._Z10invertHalfPhii --------------------------
	.section	.nv.constant0._Z10invertHalfPhii,"a",@progbits
	.sectionflags	@""
	.align	4
.nv.constant0._Z10invertHalfPhii:
	.zero		912


//--------------------- SYMBOLS --------------------------

	.type		.nv.reservedSmem.offset0,@object
	.size		.nv.reservedSmem.offset0,0x4
